//
// Generated by NVIDIA NVVM Compiler
//
// Compiler Build ID: CL-36424714
// Cuda compilation tools, release 13.0, V13.0.88
// Based on NVVM 20.0.0
//

.version 9.0
.target sm_100
.address_size 64

	// .globl	_Z20sum_reduction_fig6_2PfS_i
.extern .shared .align 16 .b8 partialSum[];

.visible .entry _Z20sum_reduction_fig6_2PfS_i(
	.param .u64 .ptr .align 1 _Z20sum_reduction_fig6_2PfS_i_param_0,
	.param .u64 .ptr .align 1 _Z20sum_reduction_fig6_2PfS_i_param_1,
	.param .u32 _Z20sum_reduction_fig6_2PfS_i_param_2
)
{
	.reg .pred 	%p<4>;
	.reg .b32 	%r<14>;
	.reg .b32 	%f<6>;
	.reg .b64 	%rd<7>;

	ld.param.u64 	%rd2, [_Z20sum_reduction_fig6_2PfS_i_param_0];
	ld.param.u64 	%rd1, [_Z20sum_reduction_fig6_2PfS_i_param_1];
	cvta.to.global.u64 	%rd3, %rd2;
	mov.u32 	%r1, %tid.x;
	mul.wide.u32 	%rd4, %r1, 4;
	add.s64 	%rd5, %rd3, %rd4;
	ld.global.f32 	%f1, [%rd5];
	shl.b32 	%r6, %r1, 2;
	mov.u32 	%r7, partialSum;
	add.s32 	%r2, %r7, %r6;
	st.shared.f32 	[%r2], %f1;
	mov.u32 	%r3, %ntid.x;
	setp.lt.u32 	%p1, %r3, 2;
	@%p1 bra 	$L__BB0_5;
	mov.b32 	%r13, 1;
$L__BB0_2:
	bar.sync 	0;
	shl.b32 	%r5, %r13, 1;
	add.s32 	%r9, %r5, -1;
	and.b32  	%r10, %r9, %r1;
	setp.ne.s32 	%p2, %r10, 0;
	@%p2 bra 	$L__BB0_4;
	shl.b32 	%r11, %r13, 2;
	add.s32 	%r12, %r2, %r11;
	ld.shared.f32 	%f2, [%r12];
	ld.shared.f32 	%f3, [%r2];
	add.f32 	%f4, %f2, %f3;
	st.shared.f32 	[%r2], %f4;
$L__BB0_4:
	setp.lt.u32 	%p3, %r5, %r3;
	mov.u32 	%r13, %r5;
	@%p3 bra 	$L__BB0_2;
$L__BB0_5:
	cvta.to.global.u64 	%rd6, %rd1;
	bar.sync 	0;
	ld.shared.f32 	%f5, [partialSum];
	st.global.f32 	[%rd6], %f5;
	ret;

}
	// .globl	_Z20sum_reduction_fig6_4PfS_i
.visible .entry _Z20sum_reduction_fig6_4PfS_i(
	.param .u64 .ptr .align 1 _Z20sum_reduction_fig6_4PfS_i_param_0,
	.param .u64 .ptr .align 1 _Z20sum_reduction_fig6_4PfS_i_param_1,
	.param .u32 _Z20sum_reduction_fig6_4PfS_i_param_2
)
{
	.reg .pred 	%p<4>;
	.reg .b32 	%r<11>;
	.reg .b32 	%f<6>;
	.reg .b64 	%rd<7>;

	ld.param.u64 	%rd2, [_Z20sum_reduction_fig6_4PfS_i_param_0];
	ld.param.u64 	%rd1, [_Z20sum_reduction_fig6_4PfS_i_param_1];
	cvta.to.global.u64 	%rd3, %rd2;
	mov.u32 	%r1, %tid.x;
	mul.wide.u32 	%rd4, %r1, 4;
	add.s64 	%rd5, %rd3, %rd4;
	ld.global.f32 	%f1, [%rd5];
	shl.b32 	%r6, %r1, 2;
	mov.u32 	%r7, partialSum;
	add.s32 	%r2, %r7, %r6;
	st.shared.f32 	[%r2], %f1;
	mov.u32 	%r10, %ntid.x;
	setp.lt.u32 	%p1, %r10, 2;
	@%p1 bra 	$L__BB1_4;
$L__BB1_1:
	shr.u32 	%r5, %r10, 1;
	bar.sync 	0;
	setp.ge.u32 	%p2, %r1, %r5;
	@%p2 bra 	$L__BB1_3;
	shl.b32 	%r8, %r5, 2;
	add.s32 	%r9, %r2, %r8;
	ld.shared.f32 	%f2, [%r9];
	ld.shared.f32 	%f3, [%r2];
	add.f32 	%f4, %f2, %f3;
	st.shared.f32 	[%r2], %f4;
$L__BB1_3:
	setp.gt.u32 	%p3, %r10, 3;
	mov.u32 	%r10, %r5;
	@%p3 bra 	$L__BB1_1;
$L__BB1_4:
	cvta.to.global.u64 	%rd6, %rd1;
	bar.sync 	0;
	ld.shared.f32 	%f5, [partialSum];
	st.global.f32 	[%rd6], %f5;
	ret;

}
	// .globl	_Z24sum_reduction_fig6_4_altPfS_i
.visible .entry _Z24sum_reduction_fig6_4_altPfS_i(
	.param .u64 .ptr .align 1 _Z24sum_reduction_fig6_4_altPfS_i_param_0,
	.param .u64 .ptr .align 1 _Z24sum_reduction_fig6_4_altPfS_i_param_1,
	.param .u32 _Z24sum_reduction_fig6_4_altPfS_i_param_2
)
{
	.reg .pred 	%p<4>;
	.reg .b32 	%r<12>;
	.reg .b32 	%f<8>;
	.reg .b64 	%rd<7>;

	ld.param.u64 	%rd2, [_Z24sum_reduction_fig6_4_altPfS_i_param_0];
	ld.param.u64 	%rd1, [_Z24sum_reduction_fig6_4_altPfS_i_param_1];
	cvta.to.global.u64 	%rd3, %rd2;
	mov.u32 	%r1, %tid.x;
	shl.b32 	%r6, %r1, 1;
	mul.wide.u32 	%rd4, %r6, 4;
	add.s64 	%rd5, %rd3, %rd4;
	ld.global.f32 	%f1, [%rd5];
	ld.global.f32 	%f2, [%rd5+4];
	add.f32 	%f3, %f1, %f2;
	shl.b32 	%r7, %r1, 2;
	mov.u32 	%r8, partialSum;
	add.s32 	%r2, %r8, %r7;
	st.shared.f32 	[%r2], %f3;
	mov.u32 	%r11, %ntid.x;
	setp.lt.u32 	%p1, %r11, 2;
	@%p1 bra 	$L__BB2_4;
$L__BB2_1:
	shr.u32 	%r5, %r11, 1;
	bar.sync 	0;
	setp.ge.u32 	%p2, %r1, %r5;
	@%p2 bra 	$L__BB2_3;
	shl.b32 	%r9, %r5, 2;
	add.s32 	%r10, %r2, %r9;
	ld.shared.f32 	%f4, [%r10];
	ld.shared.f32 	%f5, [%r2];
	add.f32 	%f6, %f4, %f5;
	st.shared.f32 	[%r2], %f6;
$L__BB2_3:
	setp.gt.u32 	%p3, %r11, 3;
	mov.u32 	%r11, %r5;
	@%p3 bra 	$L__BB2_1;
$L__BB2_4:
	cvta.to.global.u64 	%rd6, %rd1;
	bar.sync 	0;
	ld.shared.f32 	%f7, [partialSum];
	st.global.f32 	[%rd6], %f7;
	ret;

}


// ===== COMPILED SASS (sm_100) =====

	.target	sm_100

	.elftype	@"ET_EXEC"


//--------------------- .note.nv.tkinfo           --------------------------
	.section	.note.nv.tkinfo,"",@"SHT_NOTE"
	.sectionflags	@"SHF_NOTE_NV_TKINFO"
	.tkinfo
        /*0018*/ 	.word	0x00000002
        /*0030*/ 	.string	""
        /*0030*/ 	.string	"ptxas"
        /*0030*/ 	.string	"Cuda compilation tools, release 13.0, V13.0.88"
        /*0030*/ 	.string	"Build cuda_13.0.r13.0/compiler.36424714_0"
        /*0030*/ 	.string	"-arch sm_100 -m 64 "



//--------------------- .note.nv.cuinfo           --------------------------
	.section	.note.nv.cuinfo,"",@"SHT_NOTE"
	.sectionflags	@"SHF_NOTE_NV_CUINFO"
        /*0018*/ 	.short	0x0002
        /*001a*/ 	.short	0x0064
        /*001c*/ 	.short	0x0082
	.zero		2


//--------------------- .nv.info                  --------------------------
	.section	.nv.info,"",@"SHT_CUDA_INFO"
	.align	4


	//----- nvinfo : EIATTR_REGCOUNT
	.align		4
        /*0000*/ 	.byte	0x04, 0x2f
        /*0002*/ 	.short	(.L_1 - .L_0)
	.align		4
.L_0:
        /*0004*/ 	.word	index@(_Z20sum_reduction_fig6_2PfS_i)
        /*0008*/ 	.word	0x0000000a


	//----- nvinfo : EIATTR_FRAME_SIZE
	.align		4
.L_1:
        /*000c*/ 	.byte	0x04, 0x11
        /*000e*/ 	.short	(.L_3 - .L_2)
	.align		4
.L_2:
        /*0010*/ 	.word	index@(_Z20sum_reduction_fig6_2PfS_i)
        /*0014*/ 	.word	0x00000000


	//----- nvinfo : EIATTR_REGCOUNT
	.align		4
.L_3:
        /*0018*/ 	.byte	0x04, 0x2f
        /*001a*/ 	.short	(.L_5 - .L_4)
	.align		4
.L_4:
        /*001c*/ 	.word	index@(_Z20sum_reduction_fig6_4PfS_i)
        /*0020*/ 	.word	0x0000000a


	//----- nvinfo : EIATTR_FRAME_SIZE
	.align		4
.L_5:
        /*0024*/ 	.byte	0x04, 0x11
        /*0026*/ 	.short	(.L_7 - .L_6)
	.align		4
.L_6:
        /*0028*/ 	.word	index@(_Z20sum_reduction_fig6_4PfS_i)
        /*002c*/ 	.word	0x00000000


	//----- nvinfo : EIATTR_REGCOUNT
	.align		4
.L_7:
        /*0030*/ 	.byte	0x04, 0x2f
        /*0032*/ 	.short	(.L_9 - .L_8)
	.align		4
.L_8:
        /*0034*/ 	.word	index@(_Z24sum_reduction_fig6_4_altPfS_i)
        /*0038*/ 	.word	0x0000000a


	//----- nvinfo : EIATTR_FRAME_SIZE
	.align		4
.L_9:
        /*003c*/ 	.byte	0x04, 0x11
        /*003e*/ 	.short	(.L_11 - .L_10)
	.align		4
.L_10:
        /*0040*/ 	.word	index@(_Z24sum_reduction_fig6_4_altPfS_i)
        /*0044*/ 	.word	0x00000000


	//----- nvinfo : EIATTR_MIN_STACK_SIZE
	.align		4
.L_11:
        /*0048*/ 	.byte	0x04, 0x12
        /*004a*/ 	.short	(.L_13 - .L_12)
	.align		4
.L_12:
        /*004c*/ 	.word	index@(_Z24sum_reduction_fig6_4_altPfS_i)
        /*0050*/ 	.word	0x00000000


	//----- nvinfo : EIATTR_MIN_STACK_SIZE
	.align		4
.L_13:
        /*0054*/ 	.byte	0x04, 0x12
        /*0056*/ 	.short	(.L_15 - .L_14)
	.align		4
.L_14:
        /*0058*/ 	.word	index@(_Z20sum_reduction_fig6_4PfS_i)
        /*005c*/ 	.word	0x00000000


	//----- nvinfo : EIATTR_MIN_STACK_SIZE
	.align		4
.L_15:
        /*0060*/ 	.byte	0x04, 0x12
        /*0062*/ 	.short	(.L_17 - .L_16)
	.align		4
.L_16:
        /*0064*/ 	.word	index@(_Z20sum_reduction_fig6_2PfS_i)
        /*0068*/ 	.word	0x00000000
.L_17:


//--------------------- .nv.compat                --------------------------
	.section	.nv.compat,"",@"SHT_CUDA_COMPAT_INFO"
	.align	4
        /*0000*/ 	.byte	0x02, 0x09, 0x00, 0x00, 0x02, 0x02, 0x01, 0x00, 0x02, 0x05, 0x05, 0x00, 0x03, 0x07, 0x01, 0x01
        /*0010*/ 	.byte	0x02, 0x03, 0x00, 0x00, 0x02, 0x06, 0x01, 0x00, 0x04, 0x0b, 0x08, 0x00, 0x09, 0x00, 0x00, 0x00
        /*0020*/ 	.byte	0x00, 0x00, 0x00, 0x00


//--------------------- .nv.info._Z24sum_reduction_fig6_4_altPfS_i --------------------------
	.section	.nv.info._Z24sum_reduction_fig6_4_altPfS_i,"",@"SHT_CUDA_INFO"
	.sectionflags	@""
	.align	4


	//----- nvinfo : EIATTR_CUDA_API_VERSION
	.align		4
        /*0000*/ 	.byte	0x04, 0x37
        /*0002*/ 	.short	(.L_19 - .L_18)
.L_18:
        /*0004*/ 	.word	0x00000082


	//----- nvinfo : EIATTR_KPARAM_INFO
	.align		4
.L_19:
        /*0008*/ 	.byte	0x04, 0x17
        /*000a*/ 	.short	(.L_21 - .L_20)
.L_20:
        /*000c*/ 	.word	0x00000000
        /*0010*/ 	.short	0x0002
        /*0012*/ 	.short	0x0010
        /*0014*/ 	.byte	0x00, 0xf0, 0x11, 0x00


	//----- nvinfo : EIATTR_KPARAM_INFO
	.align		4
.L_21:
        /*0018*/ 	.byte	0x04, 0x17
        /*001a*/ 	.short	(.L_23 - .L_22)
.L_22:
        /*001c*/ 	.word	0x00000000
        /*0020*/ 	.short	0x0001
        /*0022*/ 	.short	0x0008
        /*0024*/ 	.byte	0x00, 0xf5, 0x21, 0x00


	//----- nvinfo : EIATTR_KPARAM_INFO
	.align		4
.L_23:
        /*0028*/ 	.byte	0x04, 0x17
        /*002a*/ 	.short	(.L_25 - .L_24)
.L_24:
        /*002c*/ 	.word	0x00000000
        /*0030*/ 	.short	0x0000
        /*0032*/ 	.short	0x0000
        /*0034*/ 	.byte	0x00, 0xf5, 0x21, 0x00


	//----- nvinfo : EIATTR_SPARSE_MMA_MASK
	.align		4
.L_25:
        /*0038*/ 	.byte	0x03, 0x50
        /*003a*/ 	.short	0x0000


	//----- nvinfo : EIATTR_MAXREG_COUNT
	.align		4
        /*003c*/ 	.byte	0x03, 0x1b
        /*003e*/ 	.short	0x00ff


	//----- nvinfo : EIATTR_NUM_BARRIERS
	.align		4
        /*0040*/ 	.byte	0x02, 0x4c
        /*0042*/ 	.byte	0x01
	.zero		1


	//----- nvinfo : EIATTR_MERCURY_ISA_VERSION
	.align		4
        /*0044*/ 	.byte	0x03, 0x5f
        /*0046*/ 	.short	0x0101


	//----- nvinfo : EIATTR_VRC_CTA_INIT_COUNT
	.align		4
        /*0048*/ 	.byte	0x02, 0x4a
	.zero		1
	.zero		1


	//----- nvinfo : EIATTR_EXIT_INSTR_OFFSETS
	.align		4
        /*004c*/ 	.byte	0x04, 0x1c
        /*004e*/ 	.short	(.L_27 - .L_26)


	//   ....[0]....
.L_26:
        /*0050*/ 	.word	0x00000240


	//----- nvinfo : EIATTR_CBANK_PARAM_SIZE
	.align		4
.L_27:
        /*0054*/ 	.byte	0x03, 0x19
        /*0056*/ 	.short	0x0014


	//----- nvinfo : EIATTR_PARAM_CBANK
	.align		4
        /*0058*/ 	.byte	0x04, 0x0a
        /*005a*/ 	.short	(.L_29 - .L_28)
	.align		4
.L_28:
        /*005c*/ 	.word	index@(.nv.constant0._Z24sum_reduction_fig6_4_altPfS_i)
        /*0060*/ 	.short	0x0380
        /*0062*/ 	.short	0x0014


	//----- nvinfo : EIATTR_SW_WAR
	.align		4
.L_29:
        /*0064*/ 	.byte	0x04, 0x36
        /*0066*/ 	.short	(.L_31 - .L_30)
.L_30:
        /*0068*/ 	.word	0x00000008
.L_31:


//--------------------- .nv.info._Z20sum_reduction_fig6_4PfS_i --------------------------
	.section	.nv.info._Z20sum_reduction_fig6_4PfS_i,"",@"SHT_CUDA_INFO"
	.sectionflags	@""
	.align	4


	//----- nvinfo : EIATTR_CUDA_API_VERSION
	.align		4
        /*0000*/ 	.byte	0x04, 0x37
        /*0002*/ 	.short	(.L_33 - .L_32)
.L_32:
        /*0004*/ 	.word	0x00000082


	//----- nvinfo : EIATTR_KPARAM_INFO
	.align		4
.L_33:
        /*0008*/ 	.byte	0x04, 0x17
        /*000a*/ 	.short	(.L_35 - .L_34)
.L_34:
        /*000c*/ 	.word	0x00000000
        /*0010*/ 	.short	0x0002
        /*0012*/ 	.short	0x0010
        /*0014*/ 	.byte	0x00, 0xf0, 0x11, 0x00


	//----- nvinfo : EIATTR_KPARAM_INFO
	.align		4
.L_35:
        /*0018*/ 	.byte	0x04, 0x17
        /*001a*/ 	.short	(.L_37 - .L_36)
.L_36:
        /*001c*/ 	.word	0x00000000
        /*0020*/ 	.short	0x0001
        /*0022*/ 	.short	0x0008
        /*0024*/ 	.byte	0x00, 0xf5, 0x21, 0x00


	//----- nvinfo : EIATTR_KPARAM_INFO
	.align		4
.L_37:
        /*0028*/ 	.byte	0x04, 0x17
        /*002a*/ 	.short	(.L_39 - .L_38)
.L_38:
        /*002c*/ 	.word	0x00000000
        /*0030*/ 	.short	0x0000
        /*0032*/ 	.short	0x0000
        /*0034*/ 	.byte	0x00, 0xf5, 0x21, 0x00


	//----- nvinfo : EIATTR_SPARSE_MMA_MASK
	.align		4
.L_39:
        /*0038*/ 	.byte	0x03, 0x50
        /*003a*/ 	.short	0x0000


	//----- nvinfo : EIATTR_MAXREG_COUNT
	.align		4
        /*003c*/ 	.byte	0x03, 0x1b
        /*003e*/ 	.short	0x00ff


	//----- nvinfo : EIATTR_NUM_BARRIERS
	.align		4
        /*0040*/ 	.byte	0x02, 0x4c
        /*0042*/ 	.byte	0x01
	.zero		1


	//----- nvinfo : EIATTR_MERCURY_ISA_VERSION
	.align		4
        /*0044*/ 	.byte	0x03, 0x5f
        /*0046*/ 	.short	0x0101


	//----- nvinfo : EIATTR_VRC_CTA_INIT_COUNT
	.align		4
        /*0048*/ 	.byte	0x02, 0x4a
	.zero		1
	.zero		1


	//----- nvinfo : EIATTR_EXIT_INSTR_OFFSETS
	.align		4
        /*004c*/ 	.byte	0x04, 0x1c
        /*004e*/ 	.short	(.L_41 - .L_40)


	//   ....[0]....
.L_40:
        /*0050*/ 	.word	0x00000210


	//----- nvinfo : EIATTR_CBANK_PARAM_SIZE
	.align		4
.L_41:
        /*0054*/ 	.byte	0x03, 0x19
        /*0056*/ 	.short	0x0014


	//----- nvinfo : EIATTR_PARAM_CBANK
	.align		4
        /*0058*/ 	.byte	0x04, 0x0a
        /*005a*/ 	.short	(.L_43 - .L_42)
	.align		4
.L_42:
        /*005c*/ 	.word	index@(.nv.constant0._Z20sum_reduction_fig6_4PfS_i)
        /*0060*/ 	.short	0x0380
        /*0062*/ 	.short	0x0014


	//----- nvinfo : EIATTR_SW_WAR
	.align		4
.L_43:
        /*0064*/ 	.byte	0x04, 0x36
        /*0066*/ 	.short	(.L_45 - .L_44)
.L_44:
        /*0068*/ 	.word	0x00000008
.L_45:


//--------------------- .nv.info._Z20sum_reduction_fig6_2PfS_i --------------------------
	.section	.nv.info._Z20sum_reduction_fig6_2PfS_i,"",@"SHT_CUDA_INFO"
	.sectionflags	@""
	.align	4


	//----- nvinfo : EIATTR_CUDA_API_VERSION
	.align		4
        /*0000*/ 	.byte	0x04, 0x37
        /*0002*/ 	.short	(.L_47 - .L_46)
.L_46:
        /*0004*/ 	.word	0x00000082


	//----- nvinfo : EIATTR_KPARAM_INFO
	.align		4
.L_47:
        /*0008*/ 	.byte	0x04, 0x17
        /*000a*/ 	.short	(.L_49 - .L_48)
.L_48:
        /*000c*/ 	.word	0x00000000
        /*0010*/ 	.short	0x0002
        /*0012*/ 	.short	0x0010
        /*0014*/ 	.byte	0x00, 0xf0, 0x11, 0x00


	//----- nvinfo : EIATTR_KPARAM_INFO
	.align		4
.L_49:
        /*0018*/ 	.byte	0x04, 0x17
        /*001a*/ 	.short	(.L_51 - .L_50)
.L_50:
        /*001c*/ 	.word	0x00000000
        /*0020*/ 	.short	0x0001
        /*0022*/ 	.short	0x0008
        /*0024*/ 	.byte	0x00, 0xf5, 0x21, 0x00


	//----- nvinfo : EIATTR_KPARAM_INFO
	.align		4
.L_51:
        /*0028*/ 	.byte	0x04, 0x17
        /*002a*/ 	.short	(.L_53 - .L_52)
.L_52:
        /*002c*/ 	.word	0x00000000
        /*0030*/ 	.short	0x0000
        /*0032*/ 	.short	0x0000
        /*0034*/ 	.byte	0x00, 0xf5, 0x21, 0x00


	//----- nvinfo : EIATTR_SPARSE_MMA_MASK
	.align		4
.L_53:
        /*0038*/ 	.byte	0x03, 0x50
        /*003a*/ 	.short	0x0000


	//----- nvinfo : EIATTR_MAXREG_COUNT
	.align		4
        /*003c*/ 	.byte	0x03, 0x1b
        /*003e*/ 	.short	0x00ff


	//----- nvinfo : EIATTR_NUM_BARRIERS
	.align		4
        /*0040*/ 	.byte	0x02, 0x4c
        /*0042*/ 	.byte	0x01
	.zero		1


	//----- nvinfo : EIATTR_MERCURY_ISA_VERSION
	.align		4
        /*0044*/ 	.byte	0x03, 0x5f
        /*0046*/ 	.short	0x0101


	//----- nvinfo : EIATTR_VRC_CTA_INIT_COUNT
	.align		4
        /*0048*/ 	.byte	0x02, 0x4a
	.zero		1
	.zero		1


	//----- nvinfo : EIATTR_EXIT_INSTR_OFFSETS
	.align		4
        /*004c*/ 	.byte	0x04, 0x1c
        /*004e*/ 	.short	(.L_55 - .L_54)


	//   ....[0]....
.L_54:
        /*0050*/ 	.word	0x00000220


	//----- nvinfo : EIATTR_CBANK_PARAM_SIZE
	.align		4
.L_55:
        /*0054*/ 	.byte	0x03, 0x19
        /*0056*/ 	.short	0x0014


	//----- nvinfo : EIATTR_PARAM_CBANK
	.align		4
        /*0058*/ 	.byte	0x04, 0x0a
        /*005a*/ 	.short	(.L_57 - .L_56)
	.align		4
.L_56:
        /*005c*/ 	.word	index@(.nv.constant0._Z20sum_reduction_fig6_2PfS_i)
        /*0060*/ 	.short	0x0380
        /*0062*/ 	.short	0x0014


	//----- nvinfo : EIATTR_SW_WAR
	.align		4
.L_57:
        /*0064*/ 	.byte	0x04, 0x36
        /*0066*/ 	.short	(.L_59 - .L_58)
.L_58:
        /*0068*/ 	.word	0x00000008
.L_59:


//--------------------- .nv.callgraph             --------------------------
	.section	.nv.callgraph,"",@"SHT_CUDA_CALLGRAPH"
	.align	4
	.sectionentsize	8
	.align		4
        /*0000*/ 	.word	0x00000000
	.align		4
        /*0004*/ 	.word	0xffffffff
	.align		4
        /*0008*/ 	.word	0x00000000
	.align		4
        /*000c*/ 	.word	0xfffffffe
	.align		4
        /*0010*/ 	.word	0x00000000
	.align		4
        /*0014*/ 	.word	0xfffffffd
	.align		4
        /*0018*/ 	.word	0x00000000
	.align		4
        /*001c*/ 	.word	0xfffffffc


//--------------------- .text._Z24sum_reduction_fig6_4_altPfS_i --------------------------
	.section	.text._Z24sum_reduction_fig6_4_altPfS_i,"ax",@progbits
	.align	128
        .global         _Z24sum_reduction_fig6_4_altPfS_i
        .type           _Z24sum_reduction_fig6_4_altPfS_i,@function
        .size           _Z24sum_reduction_fig6_4_altPfS_i,(.L_x_9 - _Z24sum_reduction_fig6_4_altPfS_i)
        .other          _Z24sum_reduction_fig6_4_altPfS_i,@"STO_CUDA_ENTRY STV_DEFAULT"
_Z24sum_reduction_fig6_4_altPfS_i:
.text._Z24sum_reduction_fig6_4_altPfS_i:
[----:B------:R-:W-:Y:S01]  /*0000*/  LDC R1, c[0x0][0x37c] ;  /* 0x0000df00ff017b82 */ /* 0x000fe20000000800 */
[----:B------:R-:W0:Y:S07]  /*0010*/  S2R R6, SR_TID.X ;  /* 0x0000000000067919 */ /* 0x000e2e0000002100 */
[----:B------:R-:W1:Y:S01]  /*0020*/  LDC.64 R2, c[0x0][0x380] ;  /* 0x0000e000ff027b82 */ /* 0x000e620000000a00 */
[----:B------:R-:W2:Y:S01]  /*0030*/  LDCU.64 UR6, c[0x0][0x358] ;  /* 0x00006b00ff0677ac */ /* 0x000ea20008000a00 */
[----:B0-----:R-:W-:-:S04]  /*0040*/  IMAD.SHL.U32 R5, R6, 0x2, RZ ;  /* 0x0000000206057824 */ /* 0x001fc800078e00ff */
[----:B-1----:R-:W-:-:S05]  /*0050*/  IMAD.WIDE.U32 R2, R5, 0x4, R2 ;  /* 0x0000000405027825 */ /* 0x002fca00078e0002 */
[----:B--2---:R-:W2:Y:S04]  /*0060*/  LDG.E R0, desc[UR6][R2.64] ;  /* 0x0000000602007981 */ /* 0x004ea8000c1e1900 */
[----:B------:R-:W2:Y:S01]  /*0070*/  LDG.E R5, desc[UR6][R2.64+0x4] ;  /* 0x0000040602057981 */ /* 0x000ea2000c1e1900 */
[----:B------:R-:W0:Y:S01]  /*0080*/  S2UR UR5, SR_CgaCtaId ;  /* 0x00000000000579c3 */ /* 0x000e220000008800 */
[----:B------:R-:W-:Y:S01]  /*0090*/  UMOV UR4, 0x400 ;  /* 0x0000040000047882 */ /* 0x000fe20000000000 */
[----:B------:R-:W1:Y:S02]  /*00a0*/  LDCU UR8, c[0x0][0x360] ;  /* 0x00006c00ff0877ac */ /* 0x000e640008000800 */
[----:B-1----:R-:W-:Y:S02]  /*00b0*/  UISETP.GE.U32.AND UP0, UPT, UR8, 0x2, UPT ;  /* 0x000000020800788c */ /* 0x002fe4000bf06070 */
[----:B0-----:R-:W-:-:S06]  /*00c0*/  ULEA UR4, UR5, UR4, 0x18 ;  /* 0x0000000405047291 */ /* 0x001fcc000f8ec0ff */
[----:B------:R-:W-:Y:S01]  /*00d0*/  LEA R7, R6, UR4, 0x2 ;  /* 0x0000000406077c11 */ /* 0x000fe2000f8e10ff */
[----:B--2---:R-:W-:-:S05]  /*00e0*/  FADD R0, R0, R5 ;  /* 0x0000000500007221 */ /* 0x004fca0000000000 */
[----:B------:R0:W-:Y:S01]  /*00f0*/  STS [R7], R0 ;  /* 0x0000000007007388 */ /* 0x0001e20000000800 */
[----:B------:R-:W-:Y:S05]  /*0100*/  BRA.U !UP0, `(.L_x_0) ;  /* 0x0000000108307547 */ /* 0x000fea000b800000 */
[----:B0-----:R-:W-:-:S07]  /*0110*/  IMAD.U32 R0, RZ, RZ, UR8 ;  /* 0x00000008ff007e24 */ /* 0x001fce000f8e00ff */
.L_x_1:
[----:B------:R-:W-:Y:S01]  /*0120*/  BAR.SYNC.DEFER_BLOCKING 0x0 ;  /* 0x0000000000007b1d */ /* 0x000fe20000010000 */
[----:B------:R-:W-:-:S04]  /*0130*/  SHF.R.U32.HI R5, RZ, 0x1, R0 ;  /* 0x00000001ff057819 */ /* 0x000fc80000011600 */
[----:B------:R-:W-:-:S13]  /*0140*/  ISETP.GE.U32.AND P0, PT, R6, R5, PT ;  /* 0x000000050600720c */ /* 0x000fda0003f06070 */
[----:B------:R-:W-:Y:S01]  /*0150*/  @!P0 LEA R2, R5, R7, 0x2 ;  /* 0x0000000705028211 */ /* 0x000fe200078e10ff */
[----:B------:R-:W-:Y:S05]  /*0160*/  @!P0 LDS R3, [R7] ;  /* 0x0000000007038984 */ /* 0x000fea0000000800 */
[----:B------:R-:W0:Y:S02]  /*0170*/  @!P0 LDS R2, [R2] ;  /* 0x0000000002028984 */ /* 0x000e240000000800 */
[----:B0-----:R-:W-:-:S05]  /*0180*/  @!P0 FADD R4, R2, R3 ;  /* 0x0000000302048221 */ /* 0x001fca0000000000 */
[----:B------:R1:W-:Y:S01]  /*0190*/  @!P0 STS [R7], R4 ;  /* 0x0000000407008388 */ /* 0x0003e20000000800 */
[----:B------:R-:W-:Y:S02]  /*01a0*/  ISETP.GT.U32.AND P0, PT, R0, 0x3, PT ;  /* 0x000000030000780c */ /* 0x000fe40003f04070 */
[----:B------:R-:W-:-:S11]  /*01b0*/  MOV R0, R5 ;  /* 0x0000000500007202 */ /* 0x000fd60000000f00 */
[----:B-1----:R-:W-:Y:S05]  /*01c0*/  @P0 BRA `(.L_x_1) ;  /* 0xfffffffc00d40947 */ /* 0x002fea000383ffff */
.L_x_0:
[----:B------:R-:W1:Y:S08]  /*01d0*/  S2UR UR5, SR_CgaCtaId ;  /* 0x00000000000579c3 */ /* 0x000e700000008800 */
[----:B------:R-:W-:Y:S06]  /*01e0*/  BAR.SYNC.DEFER_BLOCKING 0x0 ;  /* 0x0000000000007b1d */ /* 0x000fec0000010000 */
[----:B------:R-:W-:-:S02]  /*01f0*/  UMOV UR4, 0x400 ;  /* 0x0000040000047882 */ /* 0x000fc40000000000 */
[----:B------:R-:W2:Y:S01]  /*0200*/  LDC.64 R2, c[0x0][0x388] ;  /* 0x0000e200ff027b82 */ /* 0x000ea20000000a00 */
[----:B-1----:R-:W-:-:S09]  /*0210*/  ULEA UR4, UR5, UR4, 0x18 ;  /* 0x0000000405047291 */ /* 0x002fd2000f8ec0ff */
[----:B------:R-:W2:Y:S04]  /*0220*/  LDS R5, [UR4] ;  /* 0x00000004ff057984 */ /* 0x000ea80008000800 */
[----:B--2---:R-:W-:Y:S01]  /*0230*/  STG.E desc[UR6][R2.64], R5 ;  /* 0x0000000502007986 */ /* 0x004fe2000c101906 */
[----:B------:R-:W-:Y:S05]  /*0240*/  EXIT ;  /* 0x000000000000794d */ /* 0x000fea0003800000 */
.L_x_2:
[----:B------:R-:W-:-:S00]  /*0250*/  BRA `(.L_x_2) ;  /* 0xfffffffc00fc7947 */ /* 0x000fc0000383ffff */
[----:B------:R-:W-:-:S00]  /*0260*/  NOP ;  /* 0x0000000000007918 */ /* 0x000fc00000000000 */
        /* <DEDUP_REMOVED lines=9> */
.L_x_9:


//--------------------- .text._Z20sum_reduction_fig6_4PfS_i --------------------------
	.section	.text._Z20sum_reduction_fig6_4PfS_i,"ax",@progbits
	.align	128
        .global         _Z20sum_reduction_fig6_4PfS_i
        .type           _Z20sum_reduction_fig6_4PfS_i,@function
        .size           _Z20sum_reduction_fig6_4PfS_i,(.L_x_10 - _Z20sum_reduction_fig6_4PfS_i)
        .other          _Z20sum_reduction_fig6_4PfS_i,@"STO_CUDA_ENTRY STV_DEFAULT"
_Z20sum_reduction_fig6_4PfS_i:
.text._Z20sum_reduction_fig6_4PfS_i:
[----:B------:R-:W-:Y:S01]  /*0000*/  LDC R1, c[0x0][0x37c] ;  /* 0x0000df00ff017b82 */ /* 0x000fe20000000800 */
[----:B------:R-:W0:Y:S07]  /*0010*/  S2R R7, SR_TID.X ;  /* 0x0000000000077919 */ /* 0x000e2e0000002100 */
[----:B------:R-:W0:Y:S01]  /*0020*/  LDC.64 R2, c[0x0][0x380] ;  /* 0x0000e000ff027b82 */ /* 0x000e220000000a00 */
[----:B------:R-:W1:Y:S01]  /*0030*/  LDCU.64 UR6, c[0x0][0x358] ;  /* 0x00006b00ff0677ac */ /* 0x000e620008000a00 */
[----:B0-----:R-:W-:-:S06]  /*0040*/  IMAD.WIDE.U32 R2, R7, 0x4, R2 ;  /* 0x0000000407027825 */ /* 0x001fcc00078e0002 */
[----:B-1----:R-:W2:Y:S01]  /*0050*/  LDG.E R2, desc[UR6][R2.64] ;  /* 0x0000000602027981 */ /* 0x002ea2000c1e1900 */
[----:B------:R-:W0:Y:S01]  /*0060*/  S2UR UR5, SR_CgaCtaId ;  /* 0x00000000000579c3 */ /* 0x000e220000008800 */
[----:B------:R-:W-:Y:S01]  /*0070*/  UMOV UR4, 0x400 ;  /* 0x0000040000047882 */ /* 0x000fe20000000000 */
[----:B------:R-:W1:Y:S02]  /*0080*/  LDCU UR8, c[0x0][0x360] ;  /* 0x00006c00ff0877ac */ /* 0x000e640008000800 */
[----:B-1----:R-:W-:Y:S02]  /*0090*/  UISETP.GE.U32.AND UP0, UPT, UR8, 0x2, UPT ;  /* 0x000000020800788c */ /* 0x002fe4000bf06070 */
[----:B0-----:R-:W-:-:S06]  /*00a0*/  ULEA UR4, UR5, UR4, 0x18 ;  /* 0x0000000405047291 */ /* 0x001fcc000f8ec0ff */
[----:B------:R-:W-:-:S05]  /*00b0*/  LEA R5, R7, UR4, 0x2 ;  /* 0x0000000407057c11 */ /* 0x000fca000f8e10ff */
[----:B--2---:R0:W-:Y:S01]  /*00c0*/  STS [R5], R2 ;  /* 0x0000000205007388 */ /* 0x0041e20000000800 */
[----:B------:R-:W-:Y:S05]  /*00d0*/  BRA.U !UP0, `(.L_x_3) ;  /* 0x0000000108307547 */ /* 0x000fea000b800000 */
[----:B------:R-:W-:-:S07]  /*00e0*/  IMAD.U32 R0, RZ, RZ, UR8 ;  /* 0x00000008ff007e24 */ /* 0x000fce000f8e00ff */
.L_x_4:
[----:B------:R-:W-:Y:S01]  /*00f0*/  BAR.SYNC.DEFER_BLOCKING 0x0 ;  /* 0x0000000000007b1d */ /* 0x000fe20000010000 */
[----:B------:R-:W-:-:S04]  /*0100*/  SHF.R.U32.HI R6, RZ, 0x1, R0 ;  /* 0x00000001ff067819 */ /* 0x000fc80000011600 */
[----:B------:R-:W-:-:S13]  /*0110*/  ISETP.GE.U32.AND P0, PT, R7, R6, PT ;  /* 0x000000060700720c */ /* 0x000fda0003f06070 */
[----:B0-----:R-:W-:Y:S01]  /*0120*/  @!P0 LEA R2, R6, R5, 0x2 ;  /* 0x0000000506028211 */ /* 0x001fe200078e10ff */
[----:B------:R-:W-:Y:S05]  /*0130*/  @!P0 LDS R3, [R5] ;  /* 0x0000000005038984 */ /* 0x000fea0000000800 */
[----:B------:R-:W0:Y:S02]  /*0140*/  @!P0 LDS R2, [R2] ;  /* 0x0000000002028984 */ /* 0x000e240000000800 */
[----:B0-----:R-:W-:-:S05]  /*0150*/  @!P0 FADD R4, R2, R3 ;  /* 0x0000000302048221 */ /* 0x001fca0000000000 */
[----:B------:R1:W-:Y:S01]  /*0160*/  @!P0 STS [R5], R4 ;  /* 0x0000000405008388 */ /* 0x0003e20000000800 */
[----:B------:R-:W-:Y:S01]  /*0170*/  ISETP.GT.U32.AND P0, PT, R0, 0x3, PT ;  /* 0x000000030000780c */ /* 0x000fe20003f04070 */
[----:B------:R-:W-:-:S12]  /*0180*/  IMAD.MOV.U32 R0, RZ, RZ, R6 ;  /* 0x000000ffff007224 */ /* 0x000fd800078e0006 */
[----:B-1----:R-:W-:Y:S05]  /*0190*/  @P0 BRA `(.L_x_4) ;  /* 0xfffffffc00d40947 */ /* 0x002fea000383ffff */
.L_x_3:
[----:B------:R-:W1:Y:S08]  /*01a0*/  S2UR UR5, SR_CgaCtaId ;  /* 0x00000000000579c3 */ /* 0x000e700000008800 */
[----:B------:R-:W-:Y:S06]  /*01b0*/  BAR.SYNC.DEFER_BLOCKING 0x0 ;  /* 0x0000000000007b1d */ /* 0x000fec0000010000 */
[----:B------:R-:W-:-:S02]  /*01c0*/  UMOV UR4, 0x400 ;  /* 0x0000040000047882 */ /* 0x000fc40000000000 */
[----:B0-----:R-:W0:Y:S01]  /*01d0*/  LDC.64 R2, c[0x0][0x388] ;  /* 0x0000e200ff027b82 */ /* 0x001e220000000a00 */
[----:B-1----:R-:W-:-:S09]  /*01e0*/  ULEA UR4, UR5, UR4, 0x18 ;  /* 0x0000000405047291 */ /* 0x002fd2000f8ec0ff */
[----:B------:R-:W0:Y:S04]  /*01f0*/  LDS R5, [UR4] ;  /* 0x00000004ff057984 */ /* 0x000e280008000800 */
[----:B0-----:R-:W-:Y:S01]  /*0200*/  STG.E desc[UR6][R2.64], R5 ;  /* 0x0000000502007986 */ /* 0x001fe2000c101906 */
[----:B------:R-:W-:Y:S05]  /*0210*/  EXIT ;  /* 0x000000000000794d */ /* 0x000fea0003800000 */
.L_x_5:
        /* <DEDUP_REMOVED lines=14> */
.L_x_10:


//--------------------- .text._Z20sum_reduction_fig6_2PfS_i --------------------------
	.section	.text._Z20sum_reduction_fig6_2PfS_i,"ax",@progbits
	.align	128
        .global         _Z20sum_reduction_fig6_2PfS_i
        .type           _Z20sum_reduction_fig6_2PfS_i,@function
        .size           _Z20sum_reduction_fig6_2PfS_i,(.L_x_11 - _Z20sum_reduction_fig6_2PfS_i)
        .other          _Z20sum_reduction_fig6_2PfS_i,@"STO_CUDA_ENTRY STV_DEFAULT"
_Z20sum_reduction_fig6_2PfS_i:
.text._Z20sum_reduction_fig6_2PfS_i:
        /* <DEDUP_REMOVED lines=14> */
[----:B------:R-:W-:-:S07]  /*00e0*/  IMAD.MOV.U32 R0, RZ, RZ, 0x1 ;  /* 0x00000001ff007424 */ /* 0x000fce00078e00ff */
.L_x_7:
[----:B------:R-:W-:Y:S01]  /*00f0*/  SHF.L.U32 R6, R0, 0x1, RZ ;  /* 0x0000000100067819 */ /* 0x000fe200000006ff */
[----:B------:R-:W-:Y:S04]  /*0100*/  BAR.SYNC.DEFER_BLOCKING 0x0 ;  /* 0x0000000000007b1d */ /* 0x000fe80000010000 */
[----:B0-----:R-:W-:-:S05]  /*0110*/  VIADD R2, R6, 0xffffffff ;  /* 0xffffffff06027836 */ /* 0x001fca0000000000 */
[----:B------:R-:W-:-:S13]  /*0120*/  LOP3.LUT P0, RZ, R2, R7, RZ, 0xc0, !PT ;  /* 0x0000000702ff7212 */ /* 0x000fda000780c0ff */
[----:B------:R-:W-:Y:S01]  /*0130*/  @!P0 LEA R2, R0, R5, 0x2 ;  /* 0x0000000500028211 */ /* 0x000fe200078e10ff */
[----:B------:R-:W-:Y:S01]  /*0140*/  IMAD.MOV.U32 R0, RZ, RZ, R6 ;  /* 0x000000ffff007224 */ /* 0x000fe200078e0006 */
[----:B------:R-:W-:Y:S04]  /*0150*/  @!P0 LDS R3, [R5] ;  /* 0x0000000005038984 */ /* 0x000fe80000000800 */
[----:B------:R-:W0:Y:S02]  /*0160*/  @!P0 LDS R2, [R2] ;  /* 0x0000000002028984 */ /* 0x000e240000000800 */
[----:B0-----:R-:W-:-:S05]  /*0170*/  @!P0 FADD R4, R2, R3 ;  /* 0x0000000302048221 */ /* 0x001fca0000000000 */
[----:B------:R1:W-:Y:S01]  /*0180*/  @!P0 STS [R5], R4 ;  /* 0x0000000405008388 */ /* 0x0003e20000000800 */
[----:B------:R-:W-:-:S13]  /*0190*/  ISETP.GE.U32.AND P0, PT, R6, UR8, PT ;  /* 0x0000000806007c0c */ /* 0x000fda000bf06070 */
[----:B-1----:R-:W-:Y:S05]  /*01a0*/  @!P0 BRA `(.L_x_7) ;  /* 0xfffffffc00d08947 */ /* 0x002fea000383ffff */
.L_x_6:
        /* <DEDUP_REMOVED lines=8> */
.L_x_8:
        /* <DEDUP_REMOVED lines=13> */
.L_x_11:


//--------------------- .nv.shared._Z24sum_reduction_fig6_4_altPfS_i --------------------------
	.section	.nv.shared._Z24sum_reduction_fig6_4_altPfS_i,"aw",@nobits
	.sectionflags	@""
	.align	16
	.zero		1024


//--------------------- .nv.shared.reserved.0     --------------------------
	.section	.nv.shared.reserved.0,"aw",@nobits
	.weak		__nv_reservedSMEM_offset_0_alias
	.size		__nv_reservedSMEM_offset_0_alias, 0, 64
	.other		__nv_reservedSMEM_offset_0_alias,@"STO_CUDA_RESERVED_SHARED STV_DEFAULT"
__nv_reservedSMEM_offset_0_alias:
	.zero		0
	.zero		64


//--------------------- .nv.shared._Z20sum_reduction_fig6_4PfS_i --------------------------
	.section	.nv.shared._Z20sum_reduction_fig6_4PfS_i,"aw",@nobits
	.sectionflags	@""
	.align	16
	.zero		1024


//--------------------- .nv.shared._Z20sum_reduction_fig6_2PfS_i --------------------------
	.section	.nv.shared._Z20sum_reduction_fig6_2PfS_i,"aw",@nobits
	.sectionflags	@""
	.align	16
	.zero		1024


//--------------------- .nv.constant0._Z24sum_reduction_fig6_4_altPfS_i --------------------------
	.section	.nv.constant0._Z24sum_reduction_fig6_4_altPfS_i,"a",@progbits
	.sectionflags	@""
	.align	4
.nv.constant0._Z24sum_reduction_fig6_4_altPfS_i:
	.zero		916


//--------------------- .nv.constant0._Z20sum_reduction_fig6_4PfS_i --------------------------
	.section	.nv.constant0._Z20sum_reduction_fig6_4PfS_i,"a",@progbits
	.sectionflags	@""
	.align	4
.nv.constant0._Z20sum_reduction_fig6_4PfS_i:
	.zero		916


//--------------------- .nv.constant0._Z20sum_reduction_fig6_2PfS_i --------------------------
	.section	.nv.constant0._Z20sum_reduction_fig6_2PfS_i,"a",@progbits
	.sectionflags	@""
	.align	4
.nv.constant0._Z20sum_reduction_fig6_2PfS_i:
	.zero		916


//--------------------- SYMBOLS --------------------------

	.type		.nv.reservedSmem.offset0,@object
	.size		.nv.reservedSmem.offset0,0x4
	.type		.nv.reservedSmem.cap,@object
	.size		.nv.reservedSmem.cap,0x4
